//
// Generated by NVIDIA NVVM Compiler
//
// Compiler Build ID: CL-36424714
// Cuda compilation tools, release 13.0, V13.0.88
// Based on NVVM 20.0.0
//

.version 9.0
.target sm_100
.address_size 64

	// .globl	_Z22laplaceIterationKernelPdS_iiPf

.visible .entry _Z22laplaceIterationKernelPdS_iiPf(
	.param .u64 .ptr .align 1 _Z22laplaceIterationKernelPdS_iiPf_param_0,
	.param .u64 .ptr .align 1 _Z22laplaceIterationKernelPdS_iiPf_param_1,
	.param .u32 _Z22laplaceIterationKernelPdS_iiPf_param_2,
	.param .u32 _Z22laplaceIterationKernelPdS_iiPf_param_3,
	.param .u64 .ptr .align 1 _Z22laplaceIterationKernelPdS_iiPf_param_4
)
{
	.reg .pred 	%p<9>;
	.reg .b32 	%r<24>;
	.reg .b32 	%f<5>;
	.reg .b64 	%rd<14>;
	.reg .b64 	%fd<11>;

	ld.param.u64 	%rd2, [_Z22laplaceIterationKernelPdS_iiPf_param_0];
	ld.param.u64 	%rd3, [_Z22laplaceIterationKernelPdS_iiPf_param_1];
	ld.param.u32 	%r7, [_Z22laplaceIterationKernelPdS_iiPf_param_2];
	ld.param.u32 	%r8, [_Z22laplaceIterationKernelPdS_iiPf_param_3];
	ld.param.u64 	%rd4, [_Z22laplaceIterationKernelPdS_iiPf_param_4];
	cvta.to.global.u64 	%rd1, %rd4;
	mov.u32 	%r10, %ctaid.x;
	mov.u32 	%r11, %ntid.x;
	mov.u32 	%r12, %tid.x;
	mad.lo.s32 	%r13, %r10, %r11, %r12;
	mov.u32 	%r14, %ctaid.y;
	mov.u32 	%r15, %ntid.y;
	mov.u32 	%r16, %tid.y;
	mad.lo.s32 	%r17, %r14, %r15, %r16;
	setp.lt.s32 	%p1, %r13, 1;
	add.s32 	%r18, %r7, -1;
	setp.ge.s32 	%p2, %r13, %r18;
	or.pred  	%p3, %p1, %p2;
	setp.eq.s32 	%p4, %r17, 0;
	or.pred  	%p5, %p4, %p3;
	add.s32 	%r19, %r8, -1;
	setp.ge.s32 	%p6, %r17, %r19;
	or.pred  	%p7, %p5, %p6;
	@%p7 bra 	$L__BB0_3;
	cvta.to.global.u64 	%rd5, %rd2;
	cvta.to.global.u64 	%rd6, %rd3;
	mad.lo.s32 	%r20, %r7, %r17, %r13;
	mul.wide.s32 	%rd7, %r20, 8;
	add.s64 	%rd8, %rd5, %rd7;
	ld.global.f64 	%fd1, [%rd8+-8];
	ld.global.f64 	%fd2, [%rd8+8];
	add.f64 	%fd3, %fd1, %fd2;
	sub.s32 	%r21, %r20, %r7;
	mul.wide.s32 	%rd9, %r21, 8;
	add.s64 	%rd10, %rd5, %rd9;
	ld.global.f64 	%fd4, [%rd10];
	add.f64 	%fd5, %fd3, %fd4;
	mul.wide.s32 	%rd11, %r7, 8;
	add.s64 	%rd12, %rd8, %rd11;
	ld.global.f64 	%fd6, [%rd12];
	add.f64 	%fd7, %fd5, %fd6;
	mul.f64 	%fd8, %fd7, 0d3FD0000000000000;
	add.s64 	%rd13, %rd6, %rd7;
	st.global.f64 	[%rd13], %fd8;
	ld.global.f64 	%fd9, [%rd8];
	sub.f64 	%fd10, %fd8, %fd9;
	cvt.rn.f32.f64 	%f2, %fd10;
	abs.f32 	%f1, %f2;
	ld.global.u32 	%r23, [%rd1];
$L__BB0_2:
	mov.b32 	%f3, %r23;
	max.f32 	%f4, %f1, %f3;
	mov.b32 	%r22, %f4;
	atom.relaxed.global.cas.b32 	%r5, [%rd1], %r23, %r22;
	setp.ne.s32 	%p8, %r23, %r5;
	mov.u32 	%r23, %r5;
	@%p8 bra 	$L__BB0_2;
$L__BB0_3:
	ret;

}


// ===== COMPILED SASS (sm_100) =====

	.target	sm_100

	.elftype	@"ET_EXEC"


//--------------------- .note.nv.tkinfo           --------------------------
	.section	.note.nv.tkinfo,"",@"SHT_NOTE"
	.sectionflags	@"SHF_NOTE_NV_TKINFO"
	.tkinfo
        /*0018*/ 	.word	0x00000002
        /*0030*/ 	.string	""
        /*0030*/ 	.string	"ptxas"
        /*0030*/ 	.string	"Cuda compilation tools, release 13.0, V13.0.88"
        /*0030*/ 	.string	"Build cuda_13.0.r13.0/compiler.36424714_0"
        /*0030*/ 	.string	"-arch sm_100 -m 64 "



//--------------------- .note.nv.cuinfo           --------------------------
	.section	.note.nv.cuinfo,"",@"SHT_NOTE"
	.sectionflags	@"SHF_NOTE_NV_CUINFO"
        /*0018*/ 	.short	0x0002
        /*001a*/ 	.short	0x0064
        /*001c*/ 	.short	0x0082
	.zero		2


//--------------------- .nv.info                  --------------------------
	.section	.nv.info,"",@"SHT_CUDA_INFO"
	.align	4


	//----- nvinfo : EIATTR_REGCOUNT
	.align		4
        /*0000*/ 	.byte	0x04, 0x2f
        /*0002*/ 	.short	(.L_1 - .L_0)
	.align		4
.L_0:
        /*0004*/ 	.word	index@(_Z22laplaceIterationKernelPdS_iiPf)
        /*0008*/ 	.word	0x00000010


	//----- nvinfo : EIATTR_FRAME_SIZE
	.align		4
.L_1:
        /*000c*/ 	.byte	0x04, 0x11
        /*000e*/ 	.short	(.L_3 - .L_2)
	.align		4
.L_2:
        /*0010*/ 	.word	index@(_Z22laplaceIterationKernelPdS_iiPf)
        /*0014*/ 	.word	0x00000000


	//----- nvinfo : EIATTR_MIN_STACK_SIZE
	.align		4
.L_3:
        /*0018*/ 	.byte	0x04, 0x12
        /*001a*/ 	.short	(.L_5 - .L_4)
	.align		4
.L_4:
        /*001c*/ 	.word	index@(_Z22laplaceIterationKernelPdS_iiPf)
        /*0020*/ 	.word	0x00000000
.L_5:


//--------------------- .nv.compat                --------------------------
	.section	.nv.compat,"",@"SHT_CUDA_COMPAT_INFO"
	.align	4
        /*0000*/ 	.byte	0x02, 0x09, 0x00, 0x00, 0x02, 0x02, 0x01, 0x00, 0x02, 0x05, 0x05, 0x00, 0x03, 0x07, 0x01, 0x01
        /*0010*/ 	.byte	0x02, 0x03, 0x00, 0x00, 0x02, 0x06, 0x01, 0x00, 0x04, 0x0b, 0x08, 0x00, 0x01, 0x00, 0x00, 0x00
        /*0020*/ 	.byte	0x00, 0x00, 0x00, 0x00


//--------------------- .nv.info._Z22laplaceIterationKernelPdS_iiPf --------------------------
	.section	.nv.info._Z22laplaceIterationKernelPdS_iiPf,"",@"SHT_CUDA_INFO"
	.sectionflags	@""
	.align	4


	//----- nvinfo : EIATTR_CUDA_API_VERSION
	.align		4
        /*0000*/ 	.byte	0x04, 0x37
        /*0002*/ 	.short	(.L_7 - .L_6)
.L_6:
        /*0004*/ 	.word	0x00000082


	//----- nvinfo : EIATTR_KPARAM_INFO
	.align		4
.L_7:
        /*0008*/ 	.byte	0x04, 0x17
        /*000a*/ 	.short	(.L_9 - .L_8)
.L_8:
        /*000c*/ 	.word	0x00000000
        /*0010*/ 	.short	0x0004
        /*0012*/ 	.short	0x0018
        /*0014*/ 	.byte	0x00, 0xf5, 0x21, 0x00


	//----- nvinfo : EIATTR_KPARAM_INFO
	.align		4
.L_9:
        /*0018*/ 	.byte	0x04, 0x17
        /*001a*/ 	.short	(.L_11 - .L_10)
.L_10:
        /*001c*/ 	.word	0x00000000
        /*0020*/ 	.short	0x0003
        /*0022*/ 	.short	0x0014
        /*0024*/ 	.byte	0x00, 0xf0, 0x11, 0x00


	//----- nvinfo : EIATTR_KPARAM_INFO
	.align		4
.L_11:
        /*0028*/ 	.byte	0x04, 0x17
        /*002a*/ 	.short	(.L_13 - .L_12)
.L_12:
        /*002c*/ 	.word	0x00000000
        /*0030*/ 	.short	0x0002
        /*0032*/ 	.short	0x0010
        /*0034*/ 	.byte	0x00, 0xf0, 0x11, 0x00


	//----- nvinfo : EIATTR_KPARAM_INFO
	.align		4
.L_13:
        /*0038*/ 	.byte	0x04, 0x17
        /*003a*/ 	.short	(.L_15 - .L_14)
.L_14:
        /*003c*/ 	.word	0x00000000
        /*0040*/ 	.short	0x0001
        /*0042*/ 	.short	0x0008
        /*0044*/ 	.byte	0x00, 0xf5, 0x21, 0x00


	//----- nvinfo : EIATTR_KPARAM_INFO
	.align		4
.L_15:
        /*0048*/ 	.byte	0x04, 0x17
        /*004a*/ 	.short	(.L_17 - .L_16)
.L_16:
        /*004c*/ 	.word	0x00000000
        /*0050*/ 	.short	0x0000
        /*0052*/ 	.short	0x0000
        /*0054*/ 	.byte	0x00, 0xf5, 0x21, 0x00


	//----- nvinfo : EIATTR_SPARSE_MMA_MASK
	.align		4
.L_17:
        /*0058*/ 	.byte	0x03, 0x50
        /*005a*/ 	.short	0x0000


	//----- nvinfo : EIATTR_MAXREG_COUNT
	.align		4
        /*005c*/ 	.byte	0x03, 0x1b
        /*005e*/ 	.short	0x00ff


	//----- nvinfo : EIATTR_MERCURY_ISA_VERSION
	.align		4
        /*0060*/ 	.byte	0x03, 0x5f
        /*0062*/ 	.short	0x0101


	//----- nvinfo : EIATTR_VRC_CTA_INIT_COUNT
	.align		4
        /*0064*/ 	.byte	0x02, 0x4a
	.zero		1
	.zero		1


	//----- nvinfo : EIATTR_EXIT_INSTR_OFFSETS
	.align		4
        /*0068*/ 	.byte	0x04, 0x1c
        /*006a*/ 	.short	(.L_19 - .L_18)


	//   ....[0]....
.L_18:
        /*006c*/ 	.word	0x00000100


	//   ....[1]....
        /*0070*/ 	.word	0x000002e0


	//----- nvinfo : EIATTR_CRS_STACK_SIZE
	.align		4
.L_19:
        /*0074*/ 	.byte	0x04, 0x1e
        /*0076*/ 	.short	(.L_21 - .L_20)
.L_20:
        /*0078*/ 	.word	0x00000000


	//----- nvinfo : EIATTR_CBANK_PARAM_SIZE
	.align		4
.L_21:
        /*007c*/ 	.byte	0x03, 0x19
        /*007e*/ 	.short	0x0020


	//----- nvinfo : EIATTR_PARAM_CBANK
	.align		4
        /*0080*/ 	.byte	0x04, 0x0a
        /*0082*/ 	.short	(.L_23 - .L_22)
	.align		4
.L_22:
        /*0084*/ 	.word	index@(.nv.constant0._Z22laplaceIterationKernelPdS_iiPf)
        /*0088*/ 	.short	0x0380
        /*008a*/ 	.short	0x0020


	//----- nvinfo : EIATTR_SW_WAR
	.align		4
.L_23:
        /*008c*/ 	.byte	0x04, 0x36
        /*008e*/ 	.short	(.L_25 - .L_24)
.L_24:
        /*0090*/ 	.word	0x00000008
.L_25:


//--------------------- .nv.callgraph             --------------------------
	.section	.nv.callgraph,"",@"SHT_CUDA_CALLGRAPH"
	.align	4
	.sectionentsize	8
	.align		4
        /*0000*/ 	.word	0x00000000
	.align		4
        /*0004*/ 	.word	0xffffffff
	.align		4
        /*0008*/ 	.word	0x00000000
	.align		4
        /*000c*/ 	.word	0xfffffffe
	.align		4
        /*0010*/ 	.word	0x00000000
	.align		4
        /*0014*/ 	.word	0xfffffffd
	.align		4
        /*0018*/ 	.word	0x00000000
	.align		4
        /*001c*/ 	.word	0xfffffffc


//--------------------- .text._Z22laplaceIterationKernelPdS_iiPf --------------------------
	.section	.text._Z22laplaceIterationKernelPdS_iiPf,"ax",@progbits
	.align	128
        .global         _Z22laplaceIterationKernelPdS_iiPf
        .type           _Z22laplaceIterationKernelPdS_iiPf,@function
        .size           _Z22laplaceIterationKernelPdS_iiPf,(.L_x_2 - _Z22laplaceIterationKernelPdS_iiPf)
        .other          _Z22laplaceIterationKernelPdS_iiPf,@"STO_CUDA_ENTRY STV_DEFAULT"
_Z22laplaceIterationKernelPdS_iiPf:
.text._Z22laplaceIterationKernelPdS_iiPf:
[----:B------:R-:W-:Y:S01]  /*0000*/  LDC R1, c[0x0][0x37c] ;  /* 0x0000df00ff017b82 */ /* 0x000fe20000000800 */
[----:B------:R-:W0:Y:S07]  /*0010*/  S2R R0, SR_TID.X ;  /* 0x0000000000007919 */ /* 0x000e2e0000002100 */
[----:B------:R-:W0:Y:S01]  /*0020*/  S2UR UR4, SR_CTAID.X ;  /* 0x00000000000479c3 */ /* 0x000e220000002500 */
[----:B------:R-:W1:Y:S07]  /*0030*/  S2R R7, SR_TID.Y ;  /* 0x0000000000077919 */ /* 0x000e6e0000002200 */
[----:B------:R-:W0:Y:S08]  /*0040*/  LDC R3, c[0x0][0x360] ;  /* 0x0000d800ff037b82 */ /* 0x000e300000000800 */
[----:B------:R-:W2:Y:S08]  /*0050*/  LDC.64 R4, c[0x0][0x390] ;  /* 0x0000e400ff047b82 */ /* 0x000eb00000000a00 */
[----:B------:R-:W1:Y:S08]  /*0060*/  S2UR UR5, SR_CTAID.Y ;  /* 0x00000000000579c3 */ /* 0x000e700000002600 */
[----:B------:R-:W1:Y:S01]  /*0070*/  LDC R2, c[0x0][0x364] ;  /* 0x0000d900ff027b82 */ /* 0x000e620000000800 */
[----:B0-----:R-:W-:Y:S01]  /*0080*/  IMAD R3, R3, UR4, R0 ;  /* 0x0000000403037c24 */ /* 0x001fe2000f8e0200 */
[----:B--2---:R-:W-:-:S02]  /*0090*/  IADD3 R0, PT, PT, R4, -0x1, RZ ;  /* 0xffffffff04007810 */ /* 0x004fc40007ffe0ff */
[----:B------:R-:W-:Y:S02]  /*00a0*/  IADD3 R5, PT, PT, R5, -0x1, RZ ;  /* 0xffffffff05057810 */ /* 0x000fe40007ffe0ff */
[----:B------:R-:W-:-:S04]  /*00b0*/  ISETP.GE.AND P0, PT, R3, R0, PT ;  /* 0x000000000300720c */ /* 0x000fc80003f06270 */
[----:B------:R-:W-:Y:S01]  /*00c0*/  ISETP.LT.OR P0, PT, R3, 0x1, P0 ;  /* 0x000000010300780c */ /* 0x000fe20000701670 */
[----:B-1----:R-:W-:-:S05]  /*00d0*/  IMAD R0, R2, UR5, R7 ;  /* 0x0000000502007c24 */ /* 0x002fca000f8e0207 */
[----:B------:R-:W-:-:S04]  /*00e0*/  ISETP.EQ.OR P0, PT, R0, RZ, P0 ;  /* 0x000000ff0000720c */ /* 0x000fc80000702670 */
[----:B------:R-:W-:-:S13]  /*00f0*/  ISETP.GE.OR P0, PT, R0, R5, P0 ;  /* 0x000000050000720c */ /* 0x000fda0000706670 */
[----:B------:R-:W-:Y:S05]  /*0100*/  @P0 EXIT ;  /* 0x000000000000094d */ /* 0x000fea0003800000 */
[----:B------:R-:W0:Y:S01]  /*0110*/  LDC.64 R10, c[0x0][0x380] ;  /* 0x0000e000ff0a7b82 */ /* 0x000e220000000a00 */
[----:B------:R-:W1:Y:S01]  /*0120*/  LDCU.64 UR4, c[0x0][0x358] ;  /* 0x00006b00ff0477ac */ /* 0x000e620008000a00 */
[----:B------:R-:W-:-:S05]  /*0130*/  IMAD R13, R0, R4, R3 ;  /* 0x00000004000d7224 */ /* 0x000fca00078e0203 */
[C---:B------:R-:W-:Y:S01]  /*0140*/  IADD3 R5, PT, PT, R13.reuse, -R4, RZ ;  /* 0x800000040d057210 */ /* 0x040fe20007ffe0ff */
[----:B0-----:R-:W-:-:S05]  /*0150*/  IMAD.WIDE R2, R13, 0x8, R10 ;  /* 0x000000080d027825 */ /* 0x001fca00078e020a */
[----:B-1----:R-:W2:Y:S01]  /*0160*/  LDG.E.64 R6, desc[UR4][R2.64+-0x8] ;  /* 0xfffff80402067981 */ /* 0x002ea2000c1e1b00 */
[----:B------:R-:W-:-:S03]  /*0170*/  IMAD.WIDE R10, R5, 0x8, R10 ;  /* 0x00000008050a7825 */ /* 0x000fc600078e020a */
[----:B------:R-:W2:Y:S01]  /*0180*/  LDG.E.64 R8, desc[UR4][R2.64+0x8] ;  /* 0x0000080402087981 */ /* 0x000ea2000c1e1b00 */
[----:B------:R-:W-:-:S03]  /*0190*/  IMAD.WIDE R4, R4, 0x8, R2 ;  /* 0x0000000804047825 */ /* 0x000fc600078e0202 */
[----:B------:R-:W3:Y:S04]  /*01a0*/  LDG.E.64 R10, desc[UR4][R10.64] ;  /* 0x000000040a0a7981 */ /* 0x000ee8000c1e1b00 */
[----:B------:R-:W4:Y:S01]  /*01b0*/  LDG.E.64 R4, desc[UR4][R4.64] ;  /* 0x0000000404047981 */ /* 0x000f22000c1e1b00 */
[----:B--2---:R-:W-:Y:S01]  /*01c0*/  DADD R6, R6, R8 ;  /* 0x0000000006067229 */ /* 0x004fe20000000008 */
[----:B------:R-:W0:Y:S07]  /*01d0*/  LDC.64 R8, c[0x0][0x388] ;  /* 0x0000e200ff087b82 */ /* 0x000e2e0000000a00 */
[----:B---3--:R-:W-:-:S08]  /*01e0*/  DADD R6, R6, R10 ;  /* 0x0000000006067229 */ /* 0x008fd0000000000a */
[----:B----4-:R-:W-:-:S08]  /*01f0*/  DADD R6, R6, R4 ;  /* 0x0000000006067229 */ /* 0x010fd00000000004 */
[----:B------:R-:W-:Y:S01]  /*0200*/  DMUL R6, R6, 0.25 ;  /* 0x3fd0000006067828 */ /* 0x000fe20000000000 */
[----:B0-----:R-:W-:Y:S02]  /*0210*/  IMAD.WIDE R8, R13, 0x8, R8 ;  /* 0x000000080d087825 */ /* 0x001fe400078e0208 */
[----:B------:R-:W0:Y:S04]  /*0220*/  LDC.64 R12, c[0x0][0x398] ;  /* 0x0000e600ff0c7b82 */ /* 0x000e280000000a00 */
[----:B------:R1:W-:Y:S04]  /*0230*/  STG.E.64 desc[UR4][R8.64], R6 ;  /* 0x0000000608007986 */ /* 0x0003e8000c101b04 */
[----:B------:R-:W2:Y:S04]  /*0240*/  LDG.E.64 R2, desc[UR4][R2.64] ;  /* 0x0000000402027981 */ /* 0x000ea8000c1e1b00 */
[----:B0-----:R1:W5:Y:S01]  /*0250*/  LDG.E R10, desc[UR4][R12.64] ;  /* 0x000000040c0a7981 */ /* 0x001362000c1e1900 */
[----:B--2---:R-:W-:-:S10]  /*0260*/  DADD R4, R6, -R2 ;  /* 0x0000000006047229 */ /* 0x004fd40000000802 */
[----:B------:R1:W0:Y:S02]  /*0270*/  F2F.F32.F64 R5, R4 ;  /* 0x0000000400057310 */ /* 0x0002240000301000 */
.L_x_0:
[----:B0----5:R-:W-:Y:S01]  /*0280*/  FMNMX R11, |R5|, R10, !PT ;  /* 0x0000000a050b7209 */ /* 0x021fe20007800200 */
[----:B------:R-:W-:Y:S05]  /*0290*/  YIELD ;  /* 0x0000000000007946 */ /* 0x000fea0003800000 */
[----:B------:R-:W2:Y:S02]  /*02a0*/  ATOMG.E.CAS.STRONG.GPU PT, R11, [R12], R10, R11 ;  /* 0x0000000a0c0b73a9 */ /* 0x000ea400001ee10b */
[-C--:B--2---:R-:W-:Y:S02]  /*02b0*/  ISETP.NE.AND P0, PT, R10, R11.reuse, PT ;  /* 0x0000000b0a00720c */ /* 0x084fe40003f05270 */
[----:B------:R-:W-:-:S11]  /*02c0*/  MOV R10, R11 ;  /* 0x0000000b000a7202 */ /* 0x000fd60000000f00 */
[----:B------:R-:W-:Y:S05]  /*02d0*/  @P0 BRA `(.L_x_0) ;  /* 0xfffffffc00e80947 */ /* 0x000fea000383ffff */
[----:B------:R-:W-:Y:S05]  /*02e0*/  EXIT ;  /* 0x000000000000794d */ /* 0x000fea0003800000 */
.L_x_1:
[----:B------:R-:W-:-:S00]  /*02f0*/  BRA `(.L_x_1) ;  /* 0xfffffffc00fc7947 */ /* 0x000fc0000383ffff */
[----:B------:R-:W-:-:S00]  /*0300*/  NOP ;  /* 0x0000000000007918 */ /* 0x000fc00000000000 */
[----:B------:R-:W-:-:S00]  /*0310*/  NOP ;  /* 0x0000000000007918 */ /* 0x000fc00000000000 */
[----:B------:R-:W-:-:S00]  /*0320*/  NOP ;  /* 0x0000000000007918 */ /* 0x000fc00000000000 */
[----:B------:R-:W-:-:S00]  /*0330*/  NOP ;  /* 0x0000000000007918 */ /* 0x000fc00000000000 */
[----:B------:R-:W-:-:S00]  /*0340*/  NOP ;  /* 0x0000000000007918 */ /* 0x000fc00000000000 */
[----:B------:R-:W-:-:S00]  /*0350*/  NOP ;  /* 0x0000000000007918 */ /* 0x000fc00000000000 */
[----:B------:R-:W-:-:S00]  /*0360*/  NOP ;  /* 0x0000000000007918 */ /* 0x000fc00000000000 */
[----:B------:R-:W-:-:S00]  /*0370*/  NOP ;  /* 0x0000000000007918 */ /* 0x000fc00000000000 */
.L_x_2:


//--------------------- .nv.shared.reserved.0     --------------------------
	.section	.nv.shared.reserved.0,"aw",@nobits
	.weak		__nv_reservedSMEM_offset_0_alias
	.size		__nv_reservedSMEM_offset_0_alias, 0, 64
	.other		__nv_reservedSMEM_offset_0_alias,@"STO_CUDA_RESERVED_SHARED STV_DEFAULT"
__nv_reservedSMEM_offset_0_alias:
	.zero		0
	.zero		64


//--------------------- .nv.constant0._Z22laplaceIterationKernelPdS_iiPf --------------------------
	.section	.nv.constant0._Z22laplaceIterationKernelPdS_iiPf,"a",@progbits
	.sectionflags	@""
	.align	4
.nv.constant0._Z22laplaceIterationKernelPdS_iiPf:
	.zero		928


//--------------------- SYMBOLS --------------------------

	.type		.nv.reservedSmem.offset0,@object
	.size		.nv.reservedSmem.offset0,0x4
